//
// Generated by NVIDIA NVVM Compiler
//
// Compiler Build ID: CL-36424714
// Cuda compilation tools, release 13.0, V13.0.88
// Based on NVVM 20.0.0
//

.version 9.0
.target sm_100
.address_size 64

	// .globl	_Z6kernelP4int2

.visible .entry _Z6kernelP4int2(
	.param .u64 .ptr .align 1 _Z6kernelP4int2_param_0
)
{


	ret;

}


// ===== COMPILED SASS (sm_100) =====

	.target	sm_100

	.elftype	@"ET_EXEC"


//--------------------- .note.nv.tkinfo           --------------------------
	.section	.note.nv.tkinfo,"",@"SHT_NOTE"
	.sectionflags	@"SHF_NOTE_NV_TKINFO"
	.tkinfo
        /*0018*/ 	.word	0x00000002
        /*0030*/ 	.string	""
        /*0030*/ 	.string	"ptxas"
        /*0030*/ 	.string	"Cuda compilation tools, release 13.0, V13.0.88"
        /*0030*/ 	.string	"Build cuda_13.0.r13.0/compiler.36424714_0"
        /*0030*/ 	.string	"-arch sm_100 -m 64 "



//--------------------- .note.nv.cuinfo           --------------------------
	.section	.note.nv.cuinfo,"",@"SHT_NOTE"
	.sectionflags	@"SHF_NOTE_NV_CUINFO"
        /*0018*/ 	.short	0x0002
        /*001a*/ 	.short	0x0064
        /*001c*/ 	.short	0x0082
	.zero		2


//--------------------- .nv.info                  --------------------------
	.section	.nv.info,"",@"SHT_CUDA_INFO"
	.align	4


	//----- nvinfo : EIATTR_REGCOUNT
	.align		4
        /*0000*/ 	.byte	0x04, 0x2f
        /*0002*/ 	.short	(.L_1 - .L_0)
	.align		4
.L_0:
        /*0004*/ 	.word	index@(_Z6kernelP4int2)
        /*0008*/ 	.word	0x00000004


	//----- nvinfo : EIATTR_FRAME_SIZE
	.align		4
.L_1:
        /*000c*/ 	.byte	0x04, 0x11
        /*000e*/ 	.short	(.L_3 - .L_2)
	.align		4
.L_2:
        /*0010*/ 	.word	index@(_Z6kernelP4int2)
        /*0014*/ 	.word	0x00000000


	//----- nvinfo : EIATTR_MIN_STACK_SIZE
	.align		4
.L_3:
        /*0018*/ 	.byte	0x04, 0x12
        /*001a*/ 	.short	(.L_5 - .L_4)
	.align		4
.L_4:
        /*001c*/ 	.word	index@(_Z6kernelP4int2)
        /*0020*/ 	.word	0x00000000
.L_5:


//--------------------- .nv.compat                --------------------------
	.section	.nv.compat,"",@"SHT_CUDA_COMPAT_INFO"
	.align	4
        /*0000*/ 	.byte	0x02, 0x09, 0x00, 0x00, 0x02, 0x02, 0x01, 0x00, 0x02, 0x05, 0x05, 0x00, 0x03, 0x07, 0x01, 0x01
        /*0010*/ 	.byte	0x02, 0x03, 0x00, 0x00, 0x02, 0x06, 0x01, 0x00, 0x04, 0x0b, 0x08, 0x00, 0x09, 0x00, 0x00, 0x00
        /*0020*/ 	.byte	0x00, 0x00, 0x00, 0x00


//--------------------- .nv.info._Z6kernelP4int2  --------------------------
	.section	.nv.info._Z6kernelP4int2,"",@"SHT_CUDA_INFO"
	.sectionflags	@""
	.align	4


	//----- nvinfo : EIATTR_CUDA_API_VERSION
	.align		4
        /*0000*/ 	.byte	0x04, 0x37
        /*0002*/ 	.short	(.L_7 - .L_6)
.L_6:
        /*0004*/ 	.word	0x00000082


	//----- nvinfo : EIATTR_KPARAM_INFO
	.align		4
.L_7:
        /*0008*/ 	.byte	0x04, 0x17
        /*000a*/ 	.short	(.L_9 - .L_8)
.L_8:
        /*000c*/ 	.word	0x00000000
        /*0010*/ 	.short	0x0000
        /*0012*/ 	.short	0x0000
        /*0014*/ 	.byte	0x00, 0xf5, 0x21, 0x00


	//----- nvinfo : EIATTR_SPARSE_MMA_MASK
	.align		4
.L_9:
        /*0018*/ 	.byte	0x03, 0x50
        /*001a*/ 	.short	0x0000


	//----- nvinfo : EIATTR_MAXREG_COUNT
	.align		4
        /*001c*/ 	.byte	0x03, 0x1b
        /*001e*/ 	.short	0x00ff


	//----- nvinfo : EIATTR_MERCURY_ISA_VERSION
	.align		4
        /*0020*/ 	.byte	0x03, 0x5f
        /*0022*/ 	.short	0x0101


	//----- nvinfo : EIATTR_VRC_CTA_INIT_COUNT
	.align		4
        /*0024*/ 	.byte	0x02, 0x4a
	.zero		1
	.zero		1


	//----- nvinfo : EIATTR_EXIT_INSTR_OFFSETS
	.align		4
        /*0028*/ 	.byte	0x04, 0x1c
        /*002a*/ 	.short	(.L_11 - .L_10)


	//   ....[0]....
.L_10:
        /*002c*/ 	.word	0x00000010


	//----- nvinfo : EIATTR_CBANK_PARAM_SIZE
	.align		4
.L_11:
        /*0030*/ 	.byte	0x03, 0x19
        /*0032*/ 	.short	0x0008


	//----- nvinfo : EIATTR_PARAM_CBANK
	.align		4
        /*0034*/ 	.byte	0x04, 0x0a
        /*0036*/ 	.short	(.L_13 - .L_12)
	.align		4
.L_12:
        /*0038*/ 	.word	index@(.nv.constant0._Z6kernelP4int2)
        /*003c*/ 	.short	0x0380
        /*003e*/ 	.short	0x0008


	//----- nvinfo : EIATTR_SW_WAR
	.align		4
.L_13:
        /*0040*/ 	.byte	0x04, 0x36
        /*0042*/ 	.short	(.L_15 - .L_14)
.L_14:
        /*0044*/ 	.word	0x00000008
.L_15:


//--------------------- .nv.callgraph             --------------------------
	.section	.nv.callgraph,"",@"SHT_CUDA_CALLGRAPH"
	.align	4
	.sectionentsize	8
	.align		4
        /*0000*/ 	.word	0x00000000
	.align		4
        /*0004*/ 	.word	0xffffffff
	.align		4
        /*0008*/ 	.word	0x00000000
	.align		4
        /*000c*/ 	.word	0xfffffffe
	.align		4
        /*0010*/ 	.word	0x00000000
	.align		4
        /*0014*/ 	.word	0xfffffffd
	.align		4
        /*0018*/ 	.word	0x00000000
	.align		4
        /*001c*/ 	.word	0xfffffffc


//--------------------- .text._Z6kernelP4int2     --------------------------
	.section	.text._Z6kernelP4int2,"ax",@progbits
	.align	128
        .global         _Z6kernelP4int2
        .type           _Z6kernelP4int2,@function
        .size           _Z6kernelP4int2,(.L_x_1 - _Z6kernelP4int2)
        .other          _Z6kernelP4int2,@"STO_CUDA_ENTRY STV_DEFAULT"
_Z6kernelP4int2:
.text._Z6kernelP4int2:
[----:B------:R-:W-:Y:S01]  /*0000*/  LDC R1, c[0x0][0x37c] ;  /* 0x0000df00ff017b82 */ /* 0x000fe20000000800 */
[----:B------:R-:W-:Y:S05]  /*0010*/  EXIT ;  /* 0x000000000000794d */ /* 0x000fea0003800000 */
.L_x_0:
[----:B------:R-:W-:-:S00]  /*0020*/  BRA `(.L_x_0) ;  /* 0xfffffffc00fc7947 */ /* 0x000fc0000383ffff */
[----:B------:R-:W-:-:S00]  /*0030*/  NOP ;  /* 0x0000000000007918 */ /* 0x000fc00000000000 */
        /* <DEDUP_REMOVED lines=12> */
.L_x_1:


//--------------------- .nv.shared.reserved.0     --------------------------
	.section	.nv.shared.reserved.0,"aw",@nobits
	.weak		__nv_reservedSMEM_offset_0_alias
	.size		__nv_reservedSMEM_offset_0_alias, 0, 64
	.other		__nv_reservedSMEM_offset_0_alias,@"STO_CUDA_RESERVED_SHARED STV_DEFAULT"
__nv_reservedSMEM_offset_0_alias:
	.zero		0
	.zero		64


//--------------------- .nv.constant0._Z6kernelP4int2 --------------------------
	.section	.nv.constant0._Z6kernelP4int2,"a",@progbits
	.sectionflags	@""
	.align	4
.nv.constant0._Z6kernelP4int2:
	.zero		904


//--------------------- SYMBOLS --------------------------

	.type		.nv.reservedSmem.offset0,@object
	.size		.nv.reservedSmem.offset0,0x4
